	.headerflags	@"EF_CUDA_TEXMODE_UNIFIED EF_CUDA_64BIT_ADDRESS EF_CUDA_ACCELERATORS EF_CUDA_SM90 EF_CUDA_VIRTUAL_SM(EF_CUDA_SM90)"
	.elftype	@"ET_EXEC"


//--------------------- .nv.info                  --------------------------
	.section	.nv.info,"",@"SHT_CUDA_INFO"
	.align	4


	//----- nvinfo : EIATTR_REGCOUNT
	.align		4
        /*0000*/ 	.byte	0x04, 0x2f
        /*0002*/ 	.short	(.L_1 - .L_0)
	.align		4
.L_0:
        /*0004*/ 	.word	index@(triton_mm)
        /*0008*/ 	.word	0x0000002f


	//----- nvinfo : EIATTR_MIN_STACK_SIZE
	.align		4
.L_1:
        /*000c*/ 	.byte	0x04, 0x12
        /*000e*/ 	.short	(.L_3 - .L_2)
	.align		4
.L_2:
        /*0010*/ 	.word	index@(triton_mm)
        /*0014*/ 	.word	0x00000000


	//----- nvinfo : EIATTR_FRAME_SIZE
	.align		4
.L_3:
        /*0018*/ 	.byte	0x04, 0x11
        /*001a*/ 	.short	(.L_5 - .L_4)
	.align		4
.L_4:
        /*001c*/ 	.word	index@(triton_mm)
        /*0020*/ 	.word	0x00000000


	//----- nvinfo : EIATTR_MIN_STACK_SIZE
	.align		4
.L_5:
        /*0024*/ 	.byte	0x04, 0x12
        /*0026*/ 	.short	(.L_7 - .L_6)
	.align		4
.L_6:
        /*0028*/ 	.word	index@(triton_mm)
        /*002c*/ 	.word	0x00000000
.L_7:


//--------------------- .nv.info.triton_mm        --------------------------
	.section	.nv.info.triton_mm,"",@"SHT_CUDA_INFO"
	.sectionflags	@""
	.align	4


	//----- nvinfo : EIATTR_CUDA_API_VERSION
	.align		4
        /*0000*/ 	.byte	0x04, 0x37
        /*0002*/ 	.short	(.L_9 - .L_8)
.L_8:
        /*0004*/ 	.word	0x0000007c


	//----- nvinfo : EIATTR_KPARAM_INFO
	.align		4
.L_9:
        /*0008*/ 	.byte	0x04, 0x17
        /*000a*/ 	.short	(.L_11 - .L_10)
.L_10:
        /*000c*/ 	.word	0x00000000
        /*0010*/ 	.short	0x0003
        /*0012*/ 	.short	0x0018
        /*0014*/ 	.byte	0x00, 0xf0, 0x11, 0x00


	//----- nvinfo : EIATTR_KPARAM_INFO
	.align		4
.L_11:
        /*0018*/ 	.byte	0x04, 0x17
        /*001a*/ 	.short	(.L_13 - .L_12)
.L_12:
        /*001c*/ 	.word	0x00000000
        /*0020*/ 	.short	0x0002
        /*0022*/ 	.short	0x0010
        /*0024*/ 	.byte	0x00, 0xf0, 0x21, 0x00


	//----- nvinfo : EIATTR_KPARAM_INFO
	.align		4
.L_13:
        /*0028*/ 	.byte	0x04, 0x17
        /*002a*/ 	.short	(.L_15 - .L_14)
.L_14:
        /*002c*/ 	.word	0x00000000
        /*0030*/ 	.short	0x0001
        /*0032*/ 	.short	0x0008
        /*0034*/ 	.byte	0x00, 0xf0, 0x21, 0x00


	//----- nvinfo : EIATTR_KPARAM_INFO
	.align		4
.L_15:
        /*0038*/ 	.byte	0x04, 0x17
        /*003a*/ 	.short	(.L_17 - .L_16)
.L_16:
        /*003c*/ 	.word	0x00000000
        /*0040*/ 	.short	0x0000
        /*0042*/ 	.short	0x0000
        /*0044*/ 	.byte	0x00, 0xf0, 0x21, 0x00


	//----- nvinfo : EIATTR_SPARSE_MMA_MASK
	.align		4
.L_17:
        /*0048*/ 	.byte	0x03, 0x50
        /*004a*/ 	.short	0x0000


	//----- nvinfo : EIATTR_MAXREG_COUNT
	.align		4
        /*004c*/ 	.byte	0x03, 0x1b
        /*004e*/ 	.short	0x00ff


	//----- nvinfo : EIATTR_EXIT_INSTR_OFFSETS
	.align		4
        /*0050*/ 	.byte	0x04, 0x1c
        /*0052*/ 	.short	(.L_19 - .L_18)


	//   ....[0]....
.L_18:
        /*0054*/ 	.word	0x000012d0


	//   ....[1]....
        /*0058*/ 	.word	0x00001320


	//----- nvinfo : EIATTR_MAX_THREADS
	.align		4
.L_19:
        /*005c*/ 	.byte	0x04, 0x05
        /*005e*/ 	.short	(.L_21 - .L_20)
.L_20:
        /*0060*/ 	.word	0x00000080
        /*0064*/ 	.word	0x00000001
        /*0068*/ 	.word	0x00000001


	//----- nvinfo : EIATTR_CBANK_PARAM_SIZE
	.align		4
.L_21:
        /*006c*/ 	.byte	0x03, 0x19
        /*006e*/ 	.short	0x001c


	//----- nvinfo : EIATTR_PARAM_CBANK
	.align		4
        /*0070*/ 	.byte	0x04, 0x0a
        /*0072*/ 	.short	(.L_23 - .L_22)
	.align		4
.L_22:
        /*0074*/ 	.word	index@(.nv.constant0.triton_mm)
        /*0078*/ 	.short	0x0210
        /*007a*/ 	.short	0x001c


	//----- nvinfo : EIATTR_SW_WAR
	.align		4
.L_23:
        /*007c*/ 	.byte	0x04, 0x36
        /*007e*/ 	.short	(.L_25 - .L_24)
.L_24:
        /*0080*/ 	.word	0x00000008
.L_25:


//--------------------- .nv.callgraph             --------------------------
	.section	.nv.callgraph,"",@"SHT_CUDA_CALLGRAPH"
	.align	4
	.sectionentsize	8
	.align		4
        /*0000*/ 	.word	0x00000000
	.align		4
        /*0004*/ 	.word	0xffffffff
	.align		4
        /*0008*/ 	.word	0x00000000
	.align		4
        /*000c*/ 	.word	0xfffffffe
	.align		4
        /*0010*/ 	.word	0x00000000
	.align		4
        /*0014*/ 	.word	0xfffffffd
	.align		4
        /*0018*/ 	.word	0x00000000
	.align		4
        /*001c*/ 	.word	0xfffffffc


//--------------------- .text.triton_mm           --------------------------
	.section	.text.triton_mm,"ax",@progbits
	.sectionflags	@"SHF_BARRIERS=1"
	.align	128
        .global         triton_mm
        .type           triton_mm,@function
        .size           triton_mm,(.L_x_3 - triton_mm)
        .other          triton_mm,@"STO_CUDA_ENTRY STV_DEFAULT"
triton_mm:
.text.triton_mm:
[----:B------:R-:W1:Y:S02]  /*0000*/  LDC R1, c[0x0][0x28] ;  /* 0x00000a00ff017b82 */ /* 0x000e640000000800 */
[----:B------:R-:W2:Y:S01]  /*0010*/  S2UR UR19, SR_CTAID.X ;  /* 0x00000000001379c3 */ /* 0x000ea20000002500 */
[----:B------:R-:W3:Y:S01]  /*0020*/  S2R R5, SR_TID.X ;  /* 0x0000000000057919 */ /* 0x000ee20000002100 */
[----:B------:R-:W-:Y:S01]  /*0030*/  ULDC UR12, c[0x0][0x228] ;  /* 0x00008a00000c7ab9 */ /* 0x000fe20000000800 */
[----:B------:R-:W-:Y:S01]  /*0040*/  ULDC.64 UR20, c[0x0][0x208] ;  /* 0x0000820000147ab9 */ /* 0x000fe20000000a00 */
[----:B------:R-:W-:Y:S02]  /*0050*/  CS2R R28, SRZ ;  /* 0x00000000001c7805 */ /* 0x000fe4000001ff00 */
[----:B------:R-:W-:Y:S02]  /*0060*/  CS2R R30, SRZ ;  /* 0x00000000001e7805 */ /* 0x000fe4000001ff00 */
[----:B------:R-:W-:Y:S02]  /*0070*/  CS2R R16, SRZ ;  /* 0x0000000000107805 */ /* 0x000fe4000001ff00 */
[----:B------:R-:W-:Y:S01]  /*0080*/  CS2R R18, SRZ ;  /* 0x0000000000127805 */ /* 0x000fe2000001ff00 */
[----:B------:R-:W4:Y:S01]  /*0090*/  LDC.64 R20, c[0x0][0x210] ;  /* 0x00008400ff147b82 */ /* 0x000f220000000a00 */
[----:B--2---:R-:W-:-:S04]  /*00a0*/  UIMAD.WIDE UR4, UR19, 0x2aaaaaab, URZ ;  /* 0x2aaaaaab130478a5 */ /* 0x004fc8000f8e023f */
[----:B------:R-:W-:-:S04]  /*00b0*/  USHF.R.U32.HI UR4, URZ, 0x1f, UR5 ;  /* 0x0000001f3f047899 */ /* 0x000fc80008011605 */
[----:B------:R-:W-:Y:S01]  /*00c0*/  ULEA.HI.SX32 UR7, UR5, UR4, 0x1a ;  /* 0x0000000405077291 */ /* 0x000fe2000f8fd23f */
[C---:B---3--:R-:W-:Y:S01]  /*00d0*/  IMAD.SHL.U32 R43, R5.reuse, 0x4, RZ ;  /* 0x00000004052b7824 */ /* 0x048fe200078e00ff */
[--C-:B------:R-:W-:Y:S01]  /*00e0*/  SHF.R.U32.HI R24, RZ, 0x4, R5.reuse ;  /* 0x00000004ff187819 */ /* 0x100fe20000011605 */
[----:B------:R-:W-:Y:S01]  /*00f0*/  UMOV UR4, 0x1 ;  /* 0x0000000100047882 */ /* 0x000fe20000000000 */
[----:B------:R-:W-:Y:S01]  /*0100*/  UIMAD UR8, UR7, -0x180, UR19 ;  /* 0xfffffe80070878a4 */ /* 0x000fe2000f8e0213 */
[----:B------:R-:W-:Y:S01]  /*0110*/  SHF.R.U32.HI R27, RZ, 0x1, R5 ;  /* 0x00000001ff1b7819 */ /* 0x000fe20000011605 */
[----:B------:R-:W-:Y:S01]  /*0120*/  UIMAD UR4, UR7, -0x8, UR4 ;  /* 0xfffffff8070478a4 */ /* 0x000fe2000f8e0204 */
[----:B------:R-:W-:Y:S02]  /*0130*/  SGXT.U32 R24, R24, 0x1 ;  /* 0x000000011818781a */ /* 0x000fe40000000000 */
[----:B------:R-:W-:Y:S01]  /*0140*/  LOP3.LUT R39, R5, 0x7, RZ, 0xc0, !PT ;  /* 0x0000000705277812 */ /* 0x000fe200078ec0ff */
[----:B------:R-:W-:Y:S01]  /*0150*/  UISETP.LT.AND UP0, UPT, UR4, 0x8, UPT ;  /* 0x000000080400788c */ /* 0x000fe2000bf01270 */
[----:B------:R-:W-:Y:S01]  /*0160*/  IMAD.U32 R4, RZ, RZ, UR8 ;  /* 0x00000008ff047e24 */ /* 0x000fe2000f8e00ff */
[----:B------:R-:W-:-:S02]  /*0170*/  SGXT.U32 R27, R27, 0x2 ;  /* 0x000000021b1b781a */ /* 0x000fc40000000000 */
[----:B------:R-:W-:Y:S01]  /*0180*/  USEL UR6, UR4, 0x8, UP0 ;  /* 0x0000000804067887 */ /* 0x000fe20008000000 */
[----:B------:R-:W-:Y:S02]  /*0190*/  SHF.R.U32.HI R38, RZ, 0x3, R5 ;  /* 0x00000003ff267819 */ /* 0x000fe40000011605 */
[----:B------:R-:W-:Y:S01]  /*01a0*/  IABS R4, R4 ;  /* 0x0000000400047213 */ /* 0x000fe20000000000 */
[----:B------:R-:W-:Y:S01]  /*01b0*/  UMOV UR4, URZ ;  /* 0x0000003f00047c82 */ /* 0x000fe20008000000 */
[----:B------:R-:W-:Y:S02]  /*01c0*/  ULOP3.LUT UR8, UR8, UR6, URZ, 0x3c, !UPT ;  /* 0x0000000608087292 */ /* 0x000fe4000f8e3c3f */
[----:B------:R-:W-:Y:S01]  /*01d0*/  IMAD.U32 R3, RZ, RZ, UR6 ;  /* 0x00000006ff037e24 */ /* 0x000fe2000f8e00ff */
[----:B------:R-:W-:Y:S01]  /*01e0*/  R2UR UR11, R4 ;  /* 0x00000000040b72ca */ /* 0x000fe200000e0000 */
[----:B------:R-:W-:Y:S01]  /*01f0*/  IMAD.SHL.U32 R4, R5, 0x8, RZ ;  /* 0x0000000805047824 */ /* 0x000fe200078e00ff */
[----:B------:R-:W-:-:S02]  /*0200*/  SGXT.U32 R38, R38, 0x2 ;  /* 0x000000022626781a */ /* 0x000fc40000000000 */
[-C--:B------:R-:W-:Y:S02]  /*0210*/  IABS R0, R3.reuse ;  /* 0x0000000300007213 */ /* 0x080fe40000000000 */
[----:B------:R-:W-:Y:S02]  /*0220*/  IABS R3, R3 ;  /* 0x0000000300037213 */ /* 0x000fe40000000000 */
[----:B------:R-:W-:Y:S02]  /*0230*/  R2UR UR22, R0 ;  /* 0x00000000001672ca */ /* 0x000fe400000e0000 */
[----:B------:R-:W-:Y:S02]  /*0240*/  LOP3.LUT R41, R4, 0x18, R5, 0x48, !PT ;  /* 0x0000001804297812 */ /* 0x000fe400078e4805 */
[----:B------:R-:W-:-:S09]  /*0250*/  LOP3.LUT R44, R4, 0x18, RZ, 0xc0, !PT ;  /* 0x00000018042c7812 */ /* 0x000fd200078ec0ff */
[----:B------:R-:W2:Y:S08]  /*0260*/  I2F.RP R0, UR22 ;  /* 0x0000001600007d06 */ /* 0x000eb00008209400 */
[----:B--2---:R-:W2:Y:S02]  /*0270*/  MUFU.RCP R0, R0 ;  /* 0x0000000000007308 */ /* 0x004ea40000001000 */
[----:B--2---:R-:W-:-:S02]  /*0280*/  VIADD R2, R0, 0xffffffe ;  /* 0x0ffffffe00027836 */ /* 0x004fc40000000000 */
[----:B------:R-:W-:Y:S01]  /*0290*/  IMAD.MOV R0, RZ, RZ, -R3 ;  /* 0x000000ffff007224 */ /* 0x000fe200078e0a03 */
[----:B------:R-:W-:-:S03]  /*02a0*/  SHF.R.U32.HI R3, RZ, 0x3, R5 ;  /* 0x00000003ff037819 */ /* 0x000fc60000011605 */
[----:B------:R-:W2:Y:S01]  /*02b0*/  F2I.FTZ.U32.TRUNC.NTZ R2, R2 ;  /* 0x0000000200027305 */ /* 0x000ea2000021f000 */
[----:B------:R-:W-:Y:S02]  /*02c0*/  R2UR UR17, R0 ;  /* 0x00000000001172ca */ /* 0x000fe400000e0000 */
[----:B------:R-:W-:Y:S02]  /*02d0*/  SHF.R.U32.HI R0, RZ, 0x1, R5 ;  /* 0x00000001ff007819 */ /* 0x000fe40000011605 */
[----:B------:R-:W-:Y:S02]  /*02e0*/  SGXT.U32 R3, R3, 0x4 ;  /* 0x000000040303781a */ /* 0x000fe40000000000 */
[----:B------:R-:W-:-:S04]  /*02f0*/  LOP3.LUT R0, R43, 0x18, R0, 0x48, !PT ;  /* 0x000000182b007812 */ /* 0x000fc800078e4800 */
[----:B------:R-:W-:Y:S02]  /*0300*/  LOP3.LUT R6, R0, 0x4, R43, 0xf8, !PT ;  /* 0x0000000400067812 */ /* 0x000fe400078ef82b */
[----:B------:R-:W-:Y:S02]  /*0310*/  LOP3.LUT R43, R43, 0x1c, RZ, 0xc0, !PT ;  /* 0x0000001c2b2b7812 */ /* 0x000fe400078ec0ff */
[----:B--2---:R-:W-:Y:S01]  /*0320*/  R2UR UR5, R2 ;  /* 0x00000000020572ca */ /* 0x004fe200000e0000 */
[----:B------:R-:W-:Y:S01]  /*0330*/  IMAD R42, R3, 0x20, R6 ;  /* 0x00000020032a7824 */ /* 0x000fe200078e0206 */
[----:B------:R-:W-:-:S04]  /*0340*/  SHF.R.U32.HI R0, RZ, 0x2, R5 ;  /* 0x00000002ff007819 */ /* 0x000fc80000011605 */
[----:B------:R-:W-:-:S04]  /*0350*/  SGXT.U32 R0, R0, 0x5 ;  /* 0x000000050000781a */ /* 0x000fc80000000000 */
[----:B------:R-:W-:-:S03]  /*0360*/  LOP3.LUT R40, R0, 0x20, RZ, 0xfc, !PT ;  /* 0x0000002000287812 */ /* 0x000fc600078efcff */
[----:B------:R-:W-:Y:S02]  /*0370*/  UIADD3 UR9, URZ, -UR5, URZ ;  /* 0x800000053f097290 */ /* 0x000fe4000fffe03f */
[--C-:B------:R-:W-:Y:S02]  /*0380*/  IMAD R40, R40, 0x20, R41.reuse ;  /* 0x0000002028287824 */ /* 0x100fe400078e0229 */
[----:B------:R-:W-:Y:S01]  /*0390*/  UIMAD UR9, UR9, UR22, URZ ;  /* 0x00000016090972a4 */ /* 0x000fe2000f8e023f */
[----:B------:R-:W-:-:S03]  /*03a0*/  IMAD R41, R0, 0x20, R41 ;  /* 0x0000002000297824 */ /* 0x000fc600078e0229 */
[----:B------:R-:W-:-:S07]  /*03b0*/  UIMAD.WIDE.U32 UR4, UR5, UR9, UR4 ;  /* 0x00000009050472a5 */ /* 0x000fce000f8e0004 */
[----:B------:R-:W-:Y:S02]  /*03c0*/  UMOV UR9, UR5 ;  /* 0x0000000500097c82 */ /* 0x000fe40008000000 */
[----:B------:R-:W-:Y:S02]  /*03d0*/  UIMAD.WIDE.U32 UR4, UR9, UR11, URZ ;  /* 0x0000000b090472a5 */ /* 0x000fe4000f8e003f */
[----:B------:R-:W-:-:S05]  /*03e0*/  USHF.R.U32.HI UR4, URZ, 0x1f, UR12 ;  /* 0x0000001f3f047899 */ /* 0x000fca000801160c */
[----:B------:R-:W-:Y:S01]  /*03f0*/  UMOV UR10, UR5 ;  /* 0x00000005000a7c82 */ /* 0x000fe20008000000 */
[----:B------:R-:W-:Y:S02]  /*0400*/  ULOP3.LUT UR5, UR4, UR12, URZ, 0xc0, !UPT ;  /* 0x0000000c04057292 */ /* 0x000fe4000f8ec03f */
[----:B------:R-:W-:Y:S02]  /*0410*/  UIMAD UR11, UR10, UR17, UR11 ;  /* 0x000000110a0b72a4 */ /* 0x000fe4000f8e020b */
[----:B------:R-:W-:Y:S02]  /*0420*/  UIADD3 UR4, UR4, UR12, URZ ;  /* 0x0000000c04047290 */ /* 0x000fe4000fffe03f */
[----:B------:R-:W-:Y:S02]  /*0430*/  UISETP.GT.U32.AND UP1, UPT, UR22, UR11, UPT ;  /* 0x0000000b1600728c */ /* 0x000fe4000bf24070 */
[----:B------:R-:W-:-:S04]  /*0440*/  UIADD3 UR5, -UR5, URZ, URZ ;  /* 0x0000003f05057290 */ /* 0x000fc8000fffe13f */
[----:B------:R-:W-:-:S05]  /*0450*/  ULEA.HI UR4, UR4, UR5, URZ, 0x1f ;  /* 0x0000000504047291 */ /* 0x000fca000f8ff83f */
[----:B------:R-:W-:Y:S02]  /*0460*/  @!UP1 UIADD3 UR11, UR11, -UR22, URZ ;  /* 0x800000160b0b9290 */ /* 0x000fe4000fffe03f */
[----:B------:R-:W-:Y:S02]  /*0470*/  @!UP1 UIADD3 UR10, UR10, 0x1, URZ ;  /* 0x000000010a0a9890 */ /* 0x000fe4000fffe03f */
[----:B------:R-:W-:Y:S02]  /*0480*/  UISETP.GE.U32.AND UP0, UPT, UR11, UR22, UPT ;  /* 0x000000160b00728c */ /* 0x000fe4000bf06070 */
[----:B------:R-:W-:Y:S02]  /*0490*/  UISETP.GE.AND UP1, UPT, UR8, URZ, UPT ;  /* 0x0000003f0800728c */ /* 0x000fe4000bf26270 */
[----:B------:R-:W-:-:S07]  /*04a0*/  ULOP3.LUT UR11, URZ, UR6, URZ, 0x33, !UPT ;  /* 0x000000063f0b7292 */ /* 0x000fce000f8e333f */
[----:B------:R-:W-:Y:S02]  /*04b0*/  @UP0 UIADD3 UR10, UR10, 0x1, URZ ;  /* 0x000000010a0a0890 */ /* 0x000fe4000fffe03f */
[----:B------:R-:W-:Y:S02]  /*04c0*/  UISETP.NE.AND UP0, UPT, UR6, URZ, UPT ;  /* 0x0000003f0600728c */ /* 0x000fe4000bf05270 */
[----:B------:R-:W-:Y:S02]  /*04d0*/  @!UP1 UIADD3 UR10, -UR10, URZ, URZ ;  /* 0x0000003f0a0a9290 */ /* 0x000fe4000fffe13f */
[----:B------:R-:W-:Y:S02]  /*04e0*/  USHF.L.U32 UR6, UR4, 0x1, URZ ;  /* 0x0000000104067899 */ /* 0x000fe4000800063f */
[----:B------:R-:W-:Y:S02]  /*04f0*/  USEL UR10, UR11, UR10, !UP0 ;  /* 0x0000000a0b0a7287 */ /* 0x000fe4000c000000 */
[----:B------:R-:W-:-:S02]  /*0500*/  UIADD3 UR4, UR6, -0x20, URZ ;  /* 0xffffffe006047890 */ /* 0x000fc4000fffe03f */
[----:B------:R-:W-:Y:S01]  /*0510*/  ISETP.GE.AND P0, PT, R43, UR6, PT ;  /* 0x000000062b007c0c */ /* 0x000fe2000bf06270 */
[----:B------:R-:W-:Y:S01]  /*0520*/  USHF.L.U32 UR18, UR10, 0x6, URZ ;  /* 0x000000060a127899 */ /* 0x000fe2000800063f */
[----:B------:R-:W-:Y:S01]  /*0530*/  ISETP.LT.AND P1, PT, RZ, UR6, PT ;  /* 0x00000006ff007c0c */ /* 0x000fe2000bf21270 */
[----:B------:R-:W-:Y:S01]  /*0540*/  UISETP.GT.AND UP1, UPT, UR6, 0x20, UPT ;  /* 0x000000200600788c */ /* 0x000fe2000bf24270 */
[----:B------:R-:W-:Y:S02]  /*0550*/  SEL R7, RZ, 0x8, P0 ;  /* 0x00000008ff077807 */ /* 0x000fe40000000000 */
[----:B------:R-:W-:Y:S01]  /*0560*/  ISETP.GE.AND P3, PT, R44, UR6, PT ;  /* 0x000000062c007c0c */ /* 0x000fe2000bf66270 */
[----:B------:R-:W2:Y:S01]  /*0570*/  S2UR UR10, SR_CgaCtaId ;  /* 0x00000000000a79c3 */ /* 0x000ea20000008800 */
[----:B------:R-:W-:Y:S02]  /*0580*/  LOP3.LUT R2, R0, UR18, RZ, 0xfc, !PT ;  /* 0x0000001200027c12 */ /* 0x000fe4000f8efcff */
[----:B------:R-:W-:-:S02]  /*0590*/  SEL R7, R7, RZ, P1 ;  /* 0x000000ff07077207 */ /* 0x000fc40000800000 */
[----:B------:R-:W-:Y:S01]  /*05a0*/  ISETP.GE.AND P4, PT, R43, UR4, PT ;  /* 0x000000042b007c0c */ /* 0x000fe2000bf86270 */
[----:B------:R-:W-:Y:S01]  /*05b0*/  IMAD.HI R3, R2, 0x2aaaaaab, RZ ;  /* 0x2aaaaaab02037827 */ /* 0x000fe200078e02ff */
[----:B------:R-:W-:Y:S02]  /*05c0*/  ISETP.NE.U32.AND P0, PT, R7, RZ, PT ;  /* 0x000000ff0700720c */ /* 0x000fe40003f05070 */
[----:B------:R-:W-:Y:S01]  /*05d0*/  SEL R10, RZ, 0x10, P3 ;  /* 0x00000010ff0a7807 */ /* 0x000fe20001800000 */
[----:B------:R-:W-:Y:S01]  /*05e0*/  IMAD.U32 R7, RZ, RZ, UR18 ;  /* 0x00000012ff077e24 */ /* 0x000fe2000f8e00ff */
[----:B------:R-:W-:Y:S02]  /*05f0*/  SHF.R.U32.HI R6, RZ, 0x1f, R3 ;  /* 0x0000001fff067819 */ /* 0x000fe40000011603 */
[----:B------:R-:W-:Y:S01]  /*0600*/  PLOP3.LUT P2, PT, PT, PT, UP1, 0x80, 0x0 ;  /* 0x000000000000781c */ /* 0x000fe20003f4f018 */
[----:B------:R-:W-:Y:S01]  /*0610*/  UISETP.GE.AND UP1, UPT, UR6, 0x1, UPT ;  /* 0x000000010600788c */ /* 0x000fe2000bf26270 */
[----:B------:R-:W-:-:S02]  /*0620*/  LOP3.LUT R0, R7, 0x20, R0, 0xfe, !PT ;  /* 0x0000002007007812 */ /* 0x000fc400078efe00 */
[----:B------:R-:W-:Y:S02]  /*0630*/  LEA.HI R9, R3, R6, RZ, 0x17 ;  /* 0x0000000603097211 */ /* 0x000fe400078fb8ff */
[----:B------:R-:W3:Y:S01]  /*0640*/  LDC.64 R6, c[0x0][0x218] ;  /* 0x00008600ff067b82 */ /* 0x000ee20000000a00 */
[----:B------:R-:W-:Y:S01]  /*0650*/  IMAD.HI R3, R0, 0x2aaaaaab, RZ ;  /* 0x2aaaaaab00037827 */ /* 0x000fe200078e02ff */
[----:B------:R-:W-:Y:S02]  /*0660*/  SEL R11, RZ, 0x8, P4 ;  /* 0x00000008ff0b7807 */ /* 0x000fe40002000000 */
[----:B------:R-:W-:Y:S01]  /*0670*/  SEL R10, R10, RZ, P1 ;  /* 0x000000ff0a0a7207 */ /* 0x000fe20000800000 */
[----:B------:R-:W-:Y:S01]  /*0680*/  IMAD R9, R9, -0xc00, R2 ;  /* 0xfffff40009097824 */ /* 0x000fe200078e0202 */
[----:B------:R-:W-:Y:S02]  /*0690*/  SHF.R.U32.HI R8, RZ, 0x1f, R3 ;  /* 0x0000001fff087819 */ /* 0x000fe40000011603 */
[----:B------:R-:W-:Y:S01]  /*06a0*/  ISETP.GE.AND P3, PT, R44, UR4, PT ;  /* 0x000000042c007c0c */ /* 0x000fe2000bf66270 */
[----:B------:R-:W-:Y:S01]  /*06b0*/  UMOV UR4, 0x400 ;  /* 0x0000040000047882 */ /* 0x000fe20000000000 */
[----:B------:R-:W-:Y:S01]  /*06c0*/  LEA.HI R3, R3, R8, RZ, 0x17 ;  /* 0x0000000803037211 */ /* 0x000fe200078fb8ff */
[----:B------:R-:W-:Y:S01]  /*06d0*/  IMAD.SHL.U32 R25, R9, 0x100, RZ ;  /* 0x0000010009197824 */ /* 0x000fe200078e00ff */
[----:B------:R-:W-:Y:S01]  /*06e0*/  SEL R11, R11, RZ, P2 ;  /* 0x000000ff0b0b7207 */ /* 0x000fe20001000000 */
[----:B--2---:R-:W-:Y:S01]  /*06f0*/  UPRMT UR10, UR10, 0x654, UR4 ;  /* 0x000006540a0a7896 */ /* 0x004fe20008000004 */
[----:B------:R-:W-:Y:S01]  /*0700*/  ISETP.NE.U32.AND P1, PT, R10, RZ, PT ;  /* 0x000000ff0a00720c */ /* 0x000fe20003f25070 */
[----:B------:R-:W-:Y:S01]  /*0710*/  IMAD R3, R3, -0xc00, R0 ;  /* 0xfffff40003037824 */ /* 0x000fe200078e0200 */
[----:B------:R-:W-:-:S02]  /*0720*/  SEL R12, RZ, 0x10, P3 ;  /* 0x00000010ff0c7807 */ /* 0x000fc40001800000 */
[----:B------:R-:W-:Y:S01]  /*0730*/  ISETP.NE.U32.AND P3, PT, R11, RZ, PT ;  /* 0x000000ff0b00720c */ /* 0x000fe20003f65070 */
[----:B------:R-:W-:Y:S01]  /*0740*/  IMAD.SHL.U32 R23, R3, 0x100, RZ ;  /* 0x0000010003177824 */ /* 0x000fe200078e00ff */
[----:B------:R-:W-:Y:S01]  /*0750*/  LOP3.LUT R9, R25, 0x18, R4, 0xf8, !PT ;  /* 0x0000001819097812 */ /* 0x000fe200078ef804 */
[----:B----4-:R-:W-:Y:S01]  /*0760*/  IMAD.WIDE.U32 R2, R43, 0x2, R20 ;  /* 0x000000022b027825 */ /* 0x010fe200078e0014 */
[----:B------:R-:W-:Y:S02]  /*0770*/  LEA R42, R42, UR10, 0x1 ;  /* 0x0000000a2a2a7c11 */ /* 0x000fe4000f8e08ff */
[----:B------:R-:W-:Y:S01]  /*0780*/  LOP3.LUT R11, R23, 0x18, R4, 0xf8, !PT ;  /* 0x00000018170b7812 */ /* 0x000fe200078ef804 */
[--C-:B---3--:R-:W-:Y:S01]  /*0790*/  IMAD.WIDE R8, R9, 0x2, R6.reuse ;  /* 0x0000000209087825 */ /* 0x108fe200078e0206 */
[----:B------:R-:W-:Y:S01]  /*07a0*/  LEA R13, R41, UR10, 0x1 ;  /* 0x0000000a290d7c11 */ /* 0x000fe2000f8e08ff */
[----:B------:R-:W-:Y:S01]  /*07b0*/  @!PT LDS RZ, [RZ] ;  /* 0x00000000fffff984 */ /* 0x000fe20000000800 */
[----:B------:R-:W-:Y:S01]  /*07c0*/  @!PT LDS RZ, [RZ] ;  /* 0x00000000fffff984 */ /* 0x000fe20000000800 */
[----:B------:R-:W-:Y:S01]  /*07d0*/  @!PT LDS RZ, [RZ] ;  /* 0x00000000fffff984 */ /* 0x000fe20000000800 */
[----:B------:R-:W-:Y:S01]  /*07e0*/  LDGSTS.E.64 [R42], desc[UR20][R2.64], P0 ;  /* 0x00000000022a7fae */ /* 0x000fe20008121a54 */
[----:B------:R-:W-:Y:S01]  /*07f0*/  LEA R15, R40, UR10, 0x1 ;  /* 0x0000000a280f7c11 */ /* 0x000fe2000f8e08ff */
[----:B------:R-:W-:Y:S01]  /*0800*/  IMAD.WIDE R10, R11, 0x2, R6 ;  /* 0x000000020b0a7825 */ /* 0x000fe200078e0206 */
[----:B------:R-:W-:Y:S01]  /*0810*/  SEL R12, R12, RZ, P2 ;  /* 0x000000ff0c0c7207 */ /* 0x000fe20001000000 */
[----:B------:R-:W0:Y:S01]  /*0820*/  LDGDEPBAR ;  /* 0x00000000000079af */ /* 0x000e220000000000 */
[----:B------:R-:W-:-:S02]  /*0830*/  SHF.R.U32.HI R4, RZ, 0x5, R5 ;  /* 0x00000005ff047819 */ /* 0x000fc40000011605 */
[----:B------:R-:W-:Y:S01]  /*0840*/  ISETP.NE.U32.AND P2, PT, R12, RZ, PT ;  /* 0x000000ff0c00720c */ /* 0x000fe20003f45070 */
[----:B------:R-:W-:Y:S01]  /*0850*/  LDGSTS.E.BYPASS.128 [R13+0x800], desc[UR20][R8.64], P1 ;  /* 0x00800000080d7fae */ /* 0x000fe20008901c54 */
[----:B------:R-:W-:Y:S02]  /*0860*/  LOP3.LUT R0, R5, 0x1f, RZ, 0xc0, !PT ;  /* 0x0000001f05007812 */ /* 0x000fe400078ec0ff */
[----:B------:R-:W-:Y:S01]  /*0870*/  SGXT.U32 R4, R4, 0x2 ;  /* 0x000000020404781a */ /* 0x000fe20000000000 */
[----:B------:R-:W-:Y:S01]  /*0880*/  LDGSTS.E.BYPASS.128 [R15+0x800], desc[UR20][R10.64], P1 ;  /* 0x008000000a0f7fae */ /* 0x000fe20008901c54 */
[----:B------:R-:W-:Y:S02]  /*0890*/  SHF.R.U32.HI R0, RZ, 0x3, R0 ;  /* 0x00000003ff007819 */ /* 0x000fe40000011600 */
[----:B------:R-:W-:Y:S01]  /*08a0*/  PLOP3.LUT P0, PT, PT, PT, UP1, 0x80, 0x0 ;  /* 0x000000000000781c */ /* 0x000fe20003f0f018 */
[----:B------:R-:W0:Y:S01]  /*08b0*/  LDGDEPBAR ;  /* 0x00000000000079af */ /* 0x000e220000000000 */
[----:B------:R-:W-:Y:S01]  /*08c0*/  SGXT.U32 R0, R0, 0x1 ;  /* 0x000000010000781a */ /* 0x000fe20000000000 */
[----:B------:R-:W-:Y:S04]  /*08d0*/  BAR.SYNC.DEFER_BLOCKING 0x0 ;  /* 0x0000000000007b1d */ /* 0x000fe80000010000 */
[C---:B------:R-:W-:Y:S01]  /*08e0*/  IMAD R22, R0.reuse, 0x8, R39 ;  /* 0x0000000800167824 */ /* 0x040fe200078e0227 */
[----:B------:R-:W-:-:S03]  /*08f0*/  LOP3.LUT R0, R0, R27, RZ, 0x3c, !PT ;  /* 0x0000001b00007212 */ /* 0x000fc600078e3cff */
[----:B------:R-:W-:Y:S01]  /*0900*/  IMAD.SHL.U32 R22, R22, 0x20, RZ ;  /* 0x0000002016167824 */ /* 0x000fe200078e00ff */
[----:B------:R-:W-:Y:S01]  /*0910*/  @!PT LDS RZ, [RZ] ;  /* 0x00000000fffff984 */ /* 0x000fe20000000800 */
[----:B------:R-:W-:Y:S01]  /*0920*/  @!PT LDS RZ, [RZ] ;  /* 0x00000000fffff984 */ /* 0x000fe20000000800 */
[----:B------:R-:W-:Y:S01]  /*0930*/  @!PT LDS RZ, [RZ] ;  /* 0x00000000fffff984 */ /* 0x000fe20000000800 */
[----:B------:R2:W-:Y:S04]  /*0940*/  LDGSTS.E.64 [R42+0x400], desc[UR20][R2.64+0x40], P3 ;  /* 0x00400040022a7fae */ /* 0x0005e80009921a54 */
[----:B------:R-:W0:Y:S04]  /*0950*/  LDGDEPBAR ;  /* 0x00000000000079af */ /* 0x000e280000000000 */
[----:B------:R3:W-:Y:S04]  /*0960*/  LDGSTS.E.BYPASS.128 [R13+0x1800], desc[UR20][R8.64+0x40], P2 ;  /* 0x01800040080d7fae */ /* 0x0007e80009101c54 */
[----:B------:R4:W-:Y:S01]  /*0970*/  LDGSTS.E.BYPASS.128 [R15+0x1800], desc[UR20][R10.64+0x40], P2 ;  /* 0x018000400a0f7fae */ /* 0x0009e20009101c54 */
[----:B--2---:R-:W-:Y:S01]  /*0980*/  IMAD.SHL.U32 R3, R4, 0x8, RZ ;  /* 0x0000000804037824 */ /* 0x004fe200078e00ff */
[----:B------:R-:W-:-:S02]  /*0990*/  LOP3.LUT R2, R24, R27, RZ, 0x3c, !PT ;  /* 0x0000001b18027212 */ /* 0x000fc400078e3cff */
[----:B------:R-:W0:Y:S01]  /*09a0*/  LDGDEPBAR ;  /* 0x00000000000079af */ /* 0x000e220000000000 */
[----:B---3--:R-:W-:Y:S02]  /*09b0*/  IMAD.SHL.U32 R8, R24, 0x20, RZ ;  /* 0x0000002018087824 */ /* 0x008fe400078e00ff */
[----:B------:R-:W-:Y:S02]  /*09c0*/  IMAD.SHL.U32 R9, R2, 0x8, RZ ;  /* 0x0000000802097824 */ /* 0x000fe400078e00ff */
[----:B----4-:R-:W-:Y:S01]  /*09d0*/  IMAD.SHL.U32 R11, R0, 0x8, RZ ;  /* 0x00000008000b7824 */ /* 0x010fe200078e00ff */
[----:B------:R-:W-:Y:S02]  /*09e0*/  LOP3.LUT R8, R8, R3, RZ, 0xfc, !PT ;  /* 0x0000000308087212 */ /* 0x000fe400078efcff */
[----:B------:R-:W-:Y:S02]  /*09f0*/  LOP3.LUT R2, R22, R9, RZ, 0xfc, !PT ;  /* 0x0000000916027212 */ /* 0x000fe400078efcff */
[----:B------:R-:W-:-:S02]  /*0a00*/  LOP3.LUT R8, R8, 0x7, R5, 0xf8, !PT ;  /* 0x0000000708087812 */ /* 0x000fc400078ef805 */
[----:B------:R-:W-:-:S03]  /*0a10*/  LEA R12, R2, UR10, 0x1 ;  /* 0x0000000a020c7c11 */ /* 0x000fc6000f8e08ff */
[----:B------:R-:W-:-:S05]  /*0a20*/  IMAD.SHL.U32 R32, R8, 0x20, RZ ;  /* 0x0000002008207824 */ /* 0x000fca00078e00ff */
[----:B------:R-:W-:Y:S01]  /*0a30*/  LOP3.LUT R0, R32, R11, RZ, 0xfc, !PT ;  /* 0x0000000b20007212 */ /* 0x000fe200078efcff */
[----:B------:R-:W-:-:S04]  /*0a40*/  DEPBAR.LE SB0, 0x2 ;  /* 0x000080800000791a */ /* 0x000fc80000000000 */
[----:B------:R-:W-:Y:S01]  /*0a50*/  BAR.SYNC.DEFER_BLOCKING 0x0 ;  /* 0x0000000000007b1d */ /* 0x000fe20000010000 */
[----:B------:R-:W-:-:S05]  /*0a60*/  LEA R8, R0, UR10, 0x1 ;  /* 0x0000000a00087c11 */ /* 0x000fca000f8e08ff */
[----:B------:R-:W2:Y:S04]  /*0a70*/  LDSM.16.M88.4 R12, [R12] ;  /* 0x000000000c0c783b */ /* 0x000ea80000000200 */
[----:B------:R-:W3:Y:S01]  /*0a80*/  LDSM.16.M88.4 R8, [R8+0x800] ;  /* 0x000800000808783b */ /* 0x000ee20000000200 */
[----:B------:R-:W-:Y:S05]  /*0a90*/  @!P0 BRA `(.L_x_0) ;  /* 0x0000000400608947 */ /* 0x000fea0003800000 */
[C---:B------:R-:W-:Y:S01]  /*0aa0*/  IMAD.IADD R19, R44.reuse, 0x1, R23 ;  /* 0x000000012c137824 */ /* 0x040fe200078e0217 */
[----:B------:R-:W-:Y:S01]  /*0ab0*/  LOP3.LUT R24, R27, 0x2, R24, 0x1e, !PT ;  /* 0x000000021b187812 */ /* 0x000fe200078e1e18 */
[----:B------:R-:W-:Y:S01]  /*0ac0*/  IMAD.IADD R17, R44, 0x1, R25 ;  /* 0x000000012c117824 */ /* 0x000fe200078e0219 */
[----:B------:R-:W-:Y:S01]  /*0ad0*/  LOP3.LUT R27, R27, 0x2, R38, 0x1e, !PT ;  /* 0x000000021b1b7812 */ /* 0x000fe200078e1e26 */
[----:B------:R-:W-:Y:S01]  /*0ae0*/  IMAD.WIDE.U32 R20, R39, 0x8, R20 ;  /* 0x0000000827147825 */ /* 0x000fe200078e0014 */
[----:B------:R-:W-:Y:S01]  /*0af0*/  UIADD3 UR12, UR10, 0x800, URZ ;  /* 0x000008000a0c7890 */ /* 0x000fe2000fffe03f */
[----:B------:R-:W-:Y:S01]  /*0b00*/  CS2R R28, SRZ ;  /* 0x00000000001c7805 */ /* 0x000fe2000001ff00 */
[----:B------:R-:W-:Y:S01]  /*0b10*/  UIADD3 UR13, UR6, -0x40, URZ ;  /* 0xffffffc0060d7890 */ /* 0x000fe2000fffe03f */
[--C-:B------:R-:W-:Y:S01]  /*0b20*/  IMAD.WIDE R18, R19, 0x2, R6.reuse ;  /* 0x0000000213127825 */ /* 0x100fe200078e0206 */
[----:B------:R-:W-:Y:S01]  /*0b30*/  CS2R R30, SRZ ;  /* 0x00000000001e7805 */ /* 0x000fe2000001ff00 */
[----:B------:R-:W-:Y:S01]  /*0b40*/  UMOV UR8, 0x1 ;  /* 0x0000000100087882 */ /* 0x000fe20000000000 */
[----:B------:R-:W-:Y:S01]  /*0b50*/  UMOV UR4, URZ ;  /* 0x0000003f00047c82 */ /* 0x000fe20008000000 */
[----:B------:R-:W-:Y:S01]  /*0b60*/  IMAD.WIDE R16, R17, 0x2, R6 ;  /* 0x0000000211107825 */ /* 0x000fe200078e0206 */
[----:B------:R-:W-:Y:S01]  /*0b70*/  IADD3 R6, P1, R20, 0x80, RZ ;  /* 0x0000008014067810 */ /* 0x000fe20007f3e0ff */
[----:B------:R-:W-:Y:S01]  /*0b80*/  UMOV UR16, UR10 ;  /* 0x0000000a00107c82 */ /* 0x000fe20008000000 */
[----:B------:R-:W-:Y:S01]  /*0b90*/  IADD3 R34, P0, R18, 0x80, RZ ;  /* 0x0000008012227810 */ /* 0x000fe20007f1e0ff */
[----:B------:R-:W-:Y:S01]  /*0ba0*/  IMAD.SHL.U32 R23, R24, 0x8, RZ ;  /* 0x0000000818177824 */ /* 0x000fe200078e00ff */
[----:B------:R-:W-:Y:S01]  /*0bb0*/  UMOV UR5, URZ ;  /* 0x0000003f00057c82 */ /* 0x000fe20008000000 */
[----:B------:R-:W-:Y:S01]  /*0bc0*/  IMAD.X R33, RZ, RZ, R21, P1 ;  /* 0x000000ffff217224 */ /* 0x000fe200008e0615 */
[----:B------:R-:W-:Y:S01]  /*0bd0*/  IADD3 R36, P1, R16, 0x80, RZ ;  /* 0x0000008010247810 */ /* 0x000fe20007f3e0ff */
[----:B------:R-:W-:Y:S01]  /*0be0*/  IMAD.SHL.U32 R27, R27, 0x8, RZ ;  /* 0x000000081b1b7824 */ /* 0x000fe200078e00ff */
[----:B------:R-:W-:Y:S01]  /*0bf0*/  LOP3.LUT R7, R22, R23, RZ, 0xfc, !PT ;  /* 0x0000001716077212 */ /* 0x000fe200078efcff */
[----:B------:R-:W-:Y:S01]  /*0c00*/  IMAD.X R35, RZ, RZ, R19, P0 ;  /* 0x000000ffff237224 */ /* 0x000fe200000e0613 */
[----:B------:R-:W-:Y:S01]  /*0c10*/  CS2R R18, SRZ ;  /* 0x0000000000127805 */ /* 0x000fe2000001ff00 */
[----:B------:R-:W-:Y:S01]  /*0c20*/  IMAD.X R37, RZ, RZ, R17, P1 ;  /* 0x000000ffff257224 */ /* 0x000fe200008e0611 */
[----:B------:R-:W-:-:S02]  /*0c30*/  LOP3.LUT R32, R32, R27, RZ, 0xfc, !PT ;  /* 0x0000001b20207212 */ /* 0x000fc400078efcff */
[----:B------:R-:W-:Y:S01]  /*0c40*/  CS2R R16, SRZ ;  /* 0x0000000000107805 */ /* 0x000fe2000001ff00 */
[----:B------:R-:W-:Y:S01]  /*0c50*/  UMOV UR14, UR13 ;  /* 0x0000000d000e7c82 */ /* 0x000fe20008000000 */
[----:B------:R-:W-:-:S05]  /*0c60*/  UMOV UR15, UR12 ;  /* 0x0000000c000f7c82 */ /* 0x000fca0008000000 */
.L_x_1:
[----:B------:R-:W-:Y:S01]  /*0c70*/  UISETP.GE.AND UP1, UPT, UR5, UR13, UPT ;  /* 0x0000000d0500728c */ /* 0x000fe2000bf26270 */
[----:B------:R-:W-:Y:S01]  /*0c80*/  ISETP.GE.AND P0, PT, R43, UR14, PT ;  /* 0x0000000e2b007c0c */ /* 0x000fe2000bf06270 */
[----:B--23--:R-:W-:Y:S01]  /*0c90*/  HMMA.16816.F32.BF16 R28, R12, R8, R28 ;  /* 0x000000080c1c723c */ /* 0x00cfe2000004181c */
[----:B------:R-:W-:Y:S01]  /*0ca0*/  LEA R20, R7, UR16, 0x1 ;  /* 0x0000001007147c11 */ /* 0x000fe2000f8e08ff */
[----:B------:R-:W-:Y:S01]  /*0cb0*/  UIADD3 UR8, UR8, 0x1, URZ ;  /* 0x0000000108087890 */ /* 0x000fe2000fffe03f */
[----:B------:R-:W-:Y:S01]  /*0cc0*/  LEA R24, R32, UR15, 0x1 ;  /* 0x0000000f20187c11 */ /* 0x000fe2000f8e08ff */
[----:B------:R-:W-:Y:S01]  /*0cd0*/  UIADD3 UR4, UR4, 0x1, URZ ;  /* 0x0000000104047890 */ /* 0x000fe2000fffe03f */
[----:B------:R-:W-:Y:S01]  /*0ce0*/  PLOP3.LUT P2, PT, PT, PT, UP1, 0x80, 0x0 ;  /* 0x000000000000781c */ /* 0x000fe20003f4f018 */
[----:B------:R-:W-:Y:S01]  /*0cf0*/  UISETP.GE.AND UP1, UPT, UR8, 0x2, UPT ;  /* 0x000000020800788c */ /* 0x000fe2000bf26270 */
[----:B------:R-:W-:Y:S01]  /*0d00*/  SEL R8, RZ, 0x8, P0 ;  /* 0x00000008ff087807 */ /* 0x000fe20000000000 */
[----:B------:R-:W-:Y:S01]  /*0d10*/  LDSM.16.M88.4 R20, [R20] ;  /* 0x000000001414783b */ /* 0x000fe20000000200 */
[----:B------:R-:W-:Y:S01]  /*0d20*/  ISETP.GE.AND P1, PT, R44, UR14, PT ;  /* 0x0000000e2c007c0c */ /* 0x000fe2000bf26270 */
[----:B------:R-:W-:Y:S01]  /*0d30*/  USEL UR8, UR8, URZ, !UP1 ;  /* 0x0000003f08087287 */ /* 0x000fe2000c800000 */
[----:B------:R-:W-:Y:S01]  /*0d40*/  SEL R8, R8, RZ, !P2 ;  /* 0x000000ff08087207 */ /* 0x000fe20005000000 */
[----:B------:R-:W2:Y:S01]  /*0d50*/  LDSM.16.M88.4 R24, [R24] ;  /* 0x000000001818783b */ /* 0x000ea20000000200 */
[----:B------:R-:W-:Y:S01]  /*0d60*/  HMMA.16816.F32.BF16 R16, R12, R10, R16 ;  /* 0x0000000a0c10723c */ /* 0x000fe20000041810 */
[----:B------:R-:W-:Y:S01]  /*0d70*/  ULEA UR15, UR8, UR12, 0xc ;  /* 0x0000000c080f7291 */ /* 0x000fe2000f8e603f */
[----:B------:R-:W-:Y:S01]  /*0d80*/  ISETP.NE.U32.AND P0, PT, R8, RZ, PT ;  /* 0x000000ff0800720c */ /* 0x000fe20003f05070 */
[----:B------:R-:W-:Y:S01]  /*0d90*/  IMAD.MOV.U32 R9, RZ, RZ, R33 ;  /* 0x000000ffff097224 */ /* 0x000fe200078e0021 */
[----:B------:R-:W-:Y:S01]  /*0da0*/  SEL R8, RZ, 0x10, P1 ;  /* 0x00000010ff087807 */ /* 0x000fe20000800000 */
[----:B------:R-:W-:-:S02]  /*0db0*/  UISETP.GE.AND UP1, UPT, UR4, 0x2, UPT ;  /* 0x000000020400788c */ /* 0x000fc4000bf26270 */
[----:B------:R-:W-:Y:S01]  /*0dc0*/  IMAD.U32 R11, RZ, RZ, UR8 ;  /* 0x00000008ff0b7e24 */ /* 0x000fe2000f8e00ff */
[----:B------:R-:W-:Y:S01]  /*0dd0*/  SEL R8, R8, RZ, !P2 ;  /* 0x000000ff08087207 */ /* 0x000fe20005000000 */
[----:B------:R-:W-:Y:S01]  /*0de0*/  UIADD3 UR5, UR5, 0x20, URZ ;  /* 0x0000002005057890 */ /* 0x000fe2000fffe03f */
[----:B------:R-:W-:Y:S01]  /*0df0*/  LEA R13, R41, UR15, 0x1 ;  /* 0x0000000f290d7c11 */ /* 0x000fe2000f8e08ff */
[----:B------:R-:W-:Y:S01]  /*0e00*/  IMAD R11, R11, 0x400, R42 ;  /* 0x000004000b0b7824 */ /* 0x000fe200078e022a */
[----:B------:R-:W-:Y:S01]  /*0e10*/  BAR.SYNC.DEFER_BLOCKING 0x0 ;  /* 0x0000000000007b1d */ /* 0x000fe20000010000 */
[----:B------:R-:W-:Y:S01]  /*0e20*/  ISETP.NE.U32.AND P1, PT, R8, RZ, PT ;  /* 0x000000ff0800720c */ /* 0x000fe20003f25070 */
[----:B------:R-:W-:Y:S01]  /*0e30*/  IMAD.MOV.U32 R8, RZ, RZ, R6 ;  /* 0x000000ffff087224 */ /* 0x000fe200078e0006 */
[----:B------:R-:W-:Y:S01]  /*0e40*/  LEA R15, R40, UR15, 0x1 ;  /* 0x0000000f280f7c11 */ /* 0x000fe2000f8e08ff */
[----:B------:R-:W-:Y:S01]  /*0e50*/  USEL UR4, UR4, URZ, !UP1 ;  /* 0x0000003f04047287 */ /* 0x000fe2000c800000 */
[----:B------:R-:W-:Y:S01]  /*0e60*/  IADD3 R6, P2, R6, 0x40, RZ ;  /* 0x0000004006067810 */ /* 0x000fe20007f5e0ff */
[----:B------:R-:W-:-:S02]  /*0e70*/  UISETP.GE.AND UP1, UPT, UR5, UR6, UPT ;  /* 0x000000060500728c */ /* 0x000fc4000bf26270 */
[----:B------:R-:W-:Y:S02]  /*0e80*/  ULEA UR16, UR4, UR10, 0xa ;  /* 0x0000000a04107291 */ /* 0x000fe4000f8e503f */
[----:B------:R-:W-:Y:S01]  /*0e90*/  ULEA UR15, UR4, UR12, 0xc ;  /* 0x0000000c040f7291 */ /* 0x000fe2000f8e603f */
[----:B------:R-:W-:Y:S01]  /*0ea0*/  IMAD.X R33, RZ, RZ, R33, P2 ;  /* 0x000000ffff217224 */ /* 0x000fe200010e0621 */
[----:B------:R-:W-:Y:S01]  /*0eb0*/  PLOP3.LUT P3, PT, PT, PT, UP1, 0x80, 0x0 ;  /* 0x000000000000781c */ /* 0x000fe20003f6f018 */
[----:B------:R-:W-:Y:S01]  /*0ec0*/  UIADD3 UR14, UR14, -0x20, URZ ;  /* 0xffffffe00e0e7890 */ /* 0x000fe2000fffe03f */
[----:B------:R-:W-:Y:S01]  /*0ed0*/  LEA R12, R2, UR16, 0x1 ;  /* 0x00000010020c7c11 */ /* 0x000fe2000f8e08ff */
[----:B------:R-:W-:Y:S01]  /*0ee0*/  @!PT LDS RZ, [RZ] ;  /* 0x00000000fffff984 */ /* 0x000fe20000000800 */
[----:B------:R-:W-:Y:S01]  /*0ef0*/  @!PT LDS RZ, [RZ] ;  /* 0x00000000fffff984 */ /* 0x000fe20000000800 */
[----:B------:R-:W-:Y:S01]  /*0f00*/  @!PT LDS RZ, [RZ] ;  /* 0x00000000fffff984 */ /* 0x000fe20000000800 */
[----:B------:R3:W-:Y:S01]  /*0f10*/  LDGSTS.E.64 [R11], desc[UR20][R8.64], P0 ;  /* 0x00000000080b7fae */ /* 0x0007e20008121a54 */
[----:B--2---:R-:W-:Y:S03]  /*0f20*/  HMMA.16816.F32.BF16 R28, R20, R24, R28 ;  /* 0x00000018141c723c */ /* 0x004fe6000004181c */
[----:B------:R-:W0:Y:S04]  /*0f30*/  LDGDEPBAR ;  /* 0x00000000000079af */ /* 0x000e280000000000 */
[----:B------:R2:W-:Y:S01]  /*0f40*/  LDGSTS.E.BYPASS.128 [R13], desc[UR20][R36.64], P1 ;  /* 0x00000000240d7fae */ /* 0x0005e20008901c54 */
[----:B------:R-:W-:Y:S03]  /*0f50*/  HMMA.16816.F32.BF16 R16, R20, R26, R16 ;  /* 0x0000001a1410723c */ /* 0x000fe60000041810 */
[----:B------:R4:W-:Y:S01]  /*0f60*/  LDGSTS.E.BYPASS.128 [R15], desc[UR20][R34.64], P1 ;  /* 0x00000000220f7fae */ /* 0x0009e20008901c54 */
[----:B---3--:R-:W-:-:S03]  /*0f70*/  LEA R8, R0, UR15, 0x1 ;  /* 0x0000000f00087c11 */ /* 0x008fc6000f8e08ff */
[----:B------:R-:W0:Y:S01]  /*0f80*/  LDGDEPBAR ;  /* 0x00000000000079af */ /* 0x000e220000000000 */
[----:B--2---:R-:W-:Y:S02]  /*0f90*/  IADD3 R36, P1, R36, 0x40, RZ ;  /* 0x0000004024247810 */ /* 0x004fe40007f3e0ff */
[----:B----4-:R-:W-:-:S03]  /*0fa0*/  IADD3 R34, P0, R34, 0x40, RZ ;  /* 0x0000004022227810 */ /* 0x010fc60007f1e0ff */
[----:B------:R-:W-:Y:S02]  /*0fb0*/  IMAD.X R37, RZ, RZ, R37, P1 ;  /* 0x000000ffff257224 */ /* 0x000fe400008e0625 */
[----:B------:R-:W-:Y:S01]  /*0fc0*/  IMAD.X R35, RZ, RZ, R35, P0 ;  /* 0x000000ffff237224 */ /* 0x000fe200000e0623 */
[----:B------:R-:W-:-:S04]  /*0fd0*/  DEPBAR.LE SB0, 0x2 ;  /* 0x000080800000791a */ /* 0x000fc80000000000 */
[----:B------:R-:W-:Y:S06]  /*0fe0*/  BAR.SYNC.DEFER_BLOCKING 0x0 ;  /* 0x0000000000007b1d */ /* 0x000fec0000010000 */
[----:B------:R-:W2:Y:S04]  /*0ff0*/  LDSM.16.M88.4 R12, [R12] ;  /* 0x000000000c0c783b */ /* 0x000ea80000000200 */
[----:B------:R-:W3:Y:S01]  /*1000*/  LDSM.16.M88.4 R8, [R8] ;  /* 0x000000000808783b */ /* 0x000ee20000000200 */
[----:B------:R-:W-:Y:S05]  /*1010*/  @!P3 BRA `(.L_x_1) ;  /* 0xfffffffc0014b947 */ /* 0x000fea000383ffff */
.L_x_0:
[----:B------:R-:W-:Y:S01]  /*1020*/  IABS R0, UR19 ;  /* 0x0000001300007c13 */ /* 0x000fe20008000000 */
[----:B------:R-:W-:Y:S01]  /*1030*/  UISETP.GE.AND UP2, UPT, UR19, URZ, UPT ;  /* 0x0000003f1300728c */ /* 0x000fe2000bf46270 */
[----:B------:R-:W-:-:S04]  /*1040*/  DEPBAR.LE SB0, 0x0 ;  /* 0x000080000000791a */ /* 0x000fc80000000000 */
[----:B------:R-:W-:Y:S01]  /*1050*/  R2UR UR6, R0 ;  /* 0x00000000000672ca */ /* 0x000fe200000e0000 */
[C---:B------:R-:W-:Y:S01]  /*1060*/  IMAD.SHL.U32 R0, R5.reuse, 0x2, RZ ;  /* 0x0000000205007824 */ /* 0x040fe200078e00ff */
[C---:B------:R-:W-:Y:S01]  /*1070*/  LOP3.LUT R2, R5.reuse, 0x1f, RZ, 0xc0, !PT ;  /* 0x0000001f05027812 */ /* 0x040fe200078ec0ff */
[----:B---3--:R-:W-:Y:S01]  /*1080*/  IMAD.SHL.U32 R9, R5, 0x8, RZ ;  /* 0x0000000805097824 */ /* 0x008fe200078e00ff */
[----:B------:R-:W-:Y:S01]  /*1090*/  F2FP.BF16.F32.PACK_AB R28, R29, R28 ;  /* 0x0000001c1d1c723e */ /* 0x000fe200000010ff */
[----:B------:R-:W-:Y:S01]  /*10a0*/  IMAD.SHL.U32 R7, R4, 0x4, RZ ;  /* 0x0000000404077824 */ /* 0x000fe200078e00ff */
[----:B------:R-:W-:Y:S02]  /*10b0*/  LOP3.LUT R3, R3, 0x6, R0, 0xf8, !PT ;  /* 0x0000000603037812 */ /* 0x000fe400078ef800 */
[----:B------:R-:W-:Y:S01]  /*10c0*/  SHF.R.U32.HI R0, RZ, 0x2, R2 ;  /* 0x00000002ff007819 */ /* 0x000fe20000011602 */
[----:B------:R-:W-:Y:S01]  /*10d0*/  IMAD.U32 R2, RZ, RZ, UR18 ;  /* 0x00000012ff027e24 */ /* 0x000fe2000f8e00ff */
[----:B------:R-:W-:-:S02]  /*10e0*/  F2FP.BF16.F32.PACK_AB R30, R31, R30 ;  /* 0x0000001e1f1e723e */ /* 0x000fc400000010ff */
[----:B------:R-:W-:Y:S01]  /*10f0*/  F2FP.BF16.F32.PACK_AB R16, R17, R16 ;  /* 0x000000101110723e */ /* 0x000fe200000010ff */
[----:B------:R-:W-:Y:S01]  /*1100*/  UIMAD.WIDE.U32 UR4, UR9, UR6, URZ ;  /* 0x00000006090472a5 */ /* 0x000fe2000f8e003f */
[----:B------:R-:W-:Y:S01]  /*1110*/  IMAD R3, R0, 0x48, R3 ;  /* 0x0000004800037824 */ /* 0x000fe200078e0203 */
[----:B------:R-:W-:Y:S02]  /*1120*/  F2FP.BF16.F32.PACK_AB R18, R19, R18 ;  /* 0x000000121312723e */ /* 0x000fe400000010ff */
[----:B------:R-:W-:Y:S01]  /*1130*/  UIMAD UR5, UR5, UR17, UR6 ;  /* 0x00000011050572a4 */ /* 0x000fe2000f8e0206 */
[----:B------:R-:W-:Y:S02]  /*1140*/  SHF.R.U32.HI R0, RZ, 0x3, R5 ;  /* 0x00000003ff007819 */ /* 0x000fe40000011605 */
[----:B------:R-:W-:Y:S01]  /*1150*/  LEA R3, R3, UR10, 0x1 ;  /* 0x0000000a03037c11 */ /* 0x000fe2000f8e08ff */
[----:B------:R-:W-:Y:S01]  /*1160*/  UISETP.GT.U32.AND UP1, UPT, UR22, UR5, UPT ;  /* 0x000000051600728c */ /* 0x000fe2000bf24070 */
[----:B------:R-:W-:Y:S01]  /*1170*/  BAR.SYNC.DEFER_BLOCKING 0x0 ;  /* 0x0000000000007b1d */ /* 0x000fe20000010000 */
[----:B------:R-:W-:-:S02]  /*1180*/  SGXT.U32 R0, R0, 0x4 ;  /* 0x000000040000781a */ /* 0x000fc40000000000 */
[----:B------:R-:W-:Y:S02]  /*1190*/  LOP3.LUT R9, R2, 0x38, R9, 0xf8, !PT ;  /* 0x0000003802097812 */ /* 0x000fe400078ef809 */
[----:B------:R-:W-:-:S05]  /*11a0*/  LOP3.LUT R38, R7, R38, RZ, 0xfc, !PT ;  /* 0x0000002607267212 */ /* 0x000fca00078efcff */
[----:B------:R-:W-:Y:S01]  /*11b0*/  @!UP1 UIADD3 UR5, UR5, -UR22, URZ ;  /* 0x8000001605059290 */ /* 0x000fe2000fffe03f */
[----:B------:R-:W-:-:S03]  /*11c0*/  IMAD R38, R38, 0x9, R39 ;  /* 0x0000000926267824 */ /* 0x000fc600078e0227 */
[----:B------:R-:W-:Y:S01]  /*11d0*/  UISETP.GT.U32.AND UP1, UPT, UR22, UR5, UPT ;  /* 0x000000051600728c */ /* 0x000fe2000bf24070 */
[----:B------:R3:W-:Y:S10]  /*11e0*/  STS [R3], R28 ;  /* 0x0000001c03007388 */ /* 0x0007f40000000800 */
[----:B------:R-:W-:Y:S01]  /*11f0*/  @!UP1 UIADD3 UR5, UR5, -UR22, URZ ;  /* 0x8000001605059290 */ /* 0x000fe2000fffe03f */
[----:B------:R3:W-:Y:S03]  /*1200*/  STS [R3+0x480], R30 ;  /* 0x0004801e03007388 */ /* 0x0007e60000000800 */
[----:B------:R-:W-:Y:S01]  /*1210*/  @!UP2 UIADD3 UR5, -UR5, URZ, URZ ;  /* 0x0000003f0505a290 */ /* 0x000fe2000fffe13f */
[----:B------:R3:W-:Y:S03]  /*1220*/  STS [R3+0x40], R16 ;  /* 0x0000401003007388 */ /* 0x0007e60000000800 */
[----:B------:R-:W-:Y:S01]  /*1230*/  USEL UR5, UR11, UR5, !UP0 ;  /* 0x000000050b057287 */ /* 0x000fe2000c000000 */
[----:B------:R3:W-:Y:S03]  /*1240*/  STS [R3+0x4c0], R18 ;  /* 0x0004c01203007388 */ /* 0x0007e60000000800 */
[----:B------:R-:W-:-:S04]  /*1250*/  ULEA UR5, UR7, UR5, 0x3 ;  /* 0x0000000507057291 */ /* 0x000fc8000f8e183f */
[----:B------:R-:W-:-:S06]  /*1260*/  USHF.L.U32 UR5, UR5, 0x4, URZ ;  /* 0x0000000405057899 */ /* 0x000fcc000800063f */
[----:B------:R-:W-:Y:S01]  /*1270*/  LOP3.LUT R0, R0, UR5, RZ, 0xfc, !PT ;  /* 0x0000000500007c12 */ /* 0x000fe2000f8efcff */
[----:B------:R-:W-:Y:S03]  /*1280*/  BAR.SYNC.DEFER_BLOCKING 0x0 ;  /* 0x0000000000007b1d */ /* 0x000fe60000010000 */
[----:B------:R-:W-:Y:S01]  /*1290*/  ISETP.GE.AND P0, PT, R0, 0x1, PT ;  /* 0x000000010000780c */ /* 0x000fe20003f06270 */
[----:B------:R-:W-:-:S03]  /*12a0*/  IMAD.SHL.U32 R0, R38, 0x8, RZ ;  /* 0x0000000826007824 */ /* 0x000fc600078e00ff */
[----:B------:R-:W-:Y:S02]  /*12b0*/  ISETP.LT.AND P0, PT, R9, 0xc00, !P0 ;  /* 0x00000c000900780c */ /* 0x000fe40004701270 */
[----:B------:R-:W-:-:S11]  /*12c0*/  LEA R0, R0, UR10, 0x1 ;  /* 0x0000000a00007c11 */ /* 0x000fd6000f8e08ff */
[----:B---3--:R-:W-:Y:S05]  /*12d0*/  @!P0 EXIT ;  /* 0x000000000000894d */ /* 0x008fea0003800000 */
[----:B------:R-:W1:Y:S01]  /*12e0*/  LDS.128 R4, [R0] ;  /* 0x0000000000047984 */ /* 0x000e620000000c00 */
[----:B------:R-:W2:Y:S02]  /*12f0*/  LDC.64 R2, c[0x0][0x220] ;  /* 0x00008800ff027b82 */ /* 0x000ea40000000a00 */
[----:B--2---:R-:W-:-:S05]  /*1300*/  IMAD.WIDE R2, R9, 0x2, R2 ;  /* 0x0000000209027825 */ /* 0x004fca00078e0202 */
[----:B-1----:R-:W-:Y:S01]  /*1310*/  STG.E.128 desc[UR20][R2.64], R4 ;  /* 0x0000000402007986 */ /* 0x002fe2000c101d14 */
[----:B------:R-:W-:Y:S05]  /*1320*/  EXIT ;  /* 0x000000000000794d */ /* 0x000fea0003800000 */
.L_x_2:
[----:B------:R-:W-:-:S00]  /*1330*/  BRA `(.L_x_2) ;  /* 0xfffffffc00fc7947 */ /* 0x000fc0000383ffff */
[----:B------:R-:W-:-:S00]  /*1340*/  NOP ;  /* 0x0000000000007918 */ /* 0x000fc00000000000 */
        /* <DEDUP_REMOVED lines=11> */
.L_x_3:


//--------------------- .nv.shared.triton_mm      --------------------------
	.section	.nv.shared.triton_mm,"aw",@nobits
	.sectionflags	@""
	.align	16
	.zero		1024


//--------------------- .nv.constant0.triton_mm   --------------------------
	.section	.nv.constant0.triton_mm,"a",@progbits
	.sectionflags	@""
	.align	4
.nv.constant0.triton_mm:
	.zero		556
